	.headerflags	@"EF_CUDA_TEXMODE_UNIFIED EF_CUDA_64BIT_ADDRESS EF_CUDA_ACCELERATORS EF_CUDA_SM90 EF_CUDA_VIRTUAL_SM(EF_CUDA_SM90)"
	.elftype	@"ET_EXEC"


//--------------------- .nv.info                  --------------------------
	.section	.nv.info,"",@"SHT_CUDA_INFO"
	.align	4


	//----- nvinfo : EIATTR_REGCOUNT
	.align		4
        /*0000*/ 	.byte	0x04, 0x2f
        /*0002*/ 	.short	(.L_1 - .L_0)
	.align		4
.L_0:
        /*0004*/ 	.word	index@(triton_poi_fused_mul_transpose_3)
        /*0008*/ 	.word	0x00000014


	//----- nvinfo : EIATTR_MIN_STACK_SIZE
	.align		4
.L_1:
        /*000c*/ 	.byte	0x04, 0x12
        /*000e*/ 	.short	(.L_3 - .L_2)
	.align		4
.L_2:
        /*0010*/ 	.word	index@(triton_poi_fused_mul_transpose_3)
        /*0014*/ 	.word	0x00000000


	//----- nvinfo : EIATTR_FRAME_SIZE
	.align		4
.L_3:
        /*0018*/ 	.byte	0x04, 0x11
        /*001a*/ 	.short	(.L_5 - .L_4)
	.align		4
.L_4:
        /*001c*/ 	.word	index@(triton_poi_fused_mul_transpose_3)
        /*0020*/ 	.word	0x00000000


	//----- nvinfo : EIATTR_MIN_STACK_SIZE
	.align		4
.L_5:
        /*0024*/ 	.byte	0x04, 0x12
        /*0026*/ 	.short	(.L_7 - .L_6)
	.align		4
.L_6:
        /*0028*/ 	.word	index@(triton_poi_fused_mul_transpose_3)
        /*002c*/ 	.word	0x00000000
.L_7:


//--------------------- .nv.info.triton_poi_fused_mul_transpose_3 --------------------------
	.section	.nv.info.triton_poi_fused_mul_transpose_3,"",@"SHT_CUDA_INFO"
	.sectionflags	@""
	.align	4


	//----- nvinfo : EIATTR_CUDA_API_VERSION
	.align		4
        /*0000*/ 	.byte	0x04, 0x37
        /*0002*/ 	.short	(.L_9 - .L_8)
.L_8:
        /*0004*/ 	.word	0x0000007c


	//----- nvinfo : EIATTR_KPARAM_INFO
	.align		4
.L_9:
        /*0008*/ 	.byte	0x04, 0x17
        /*000a*/ 	.short	(.L_11 - .L_10)
.L_10:
        /*000c*/ 	.word	0x00000000
        /*0010*/ 	.short	0x0005
        /*0012*/ 	.short	0x0024
        /*0014*/ 	.byte	0x00, 0xf0, 0x11, 0x00


	//----- nvinfo : EIATTR_KPARAM_INFO
	.align		4
.L_11:
        /*0018*/ 	.byte	0x04, 0x17
        /*001a*/ 	.short	(.L_13 - .L_12)
.L_12:
        /*001c*/ 	.word	0x00000000
        /*0020*/ 	.short	0x0004
        /*0022*/ 	.short	0x0020
        /*0024*/ 	.byte	0x00, 0xf0, 0x11, 0x00


	//----- nvinfo : EIATTR_KPARAM_INFO
	.align		4
.L_13:
        /*0028*/ 	.byte	0x04, 0x17
        /*002a*/ 	.short	(.L_15 - .L_14)
.L_14:
        /*002c*/ 	.word	0x00000000
        /*0030*/ 	.short	0x0003
        /*0032*/ 	.short	0x0018
        /*0034*/ 	.byte	0x00, 0xf4, 0x21, 0x00


	//----- nvinfo : EIATTR_KPARAM_INFO
	.align		4
.L_15:
        /*0038*/ 	.byte	0x04, 0x17
        /*003a*/ 	.short	(.L_17 - .L_16)
.L_16:
        /*003c*/ 	.word	0x00000000
        /*0040*/ 	.short	0x0002
        /*0042*/ 	.short	0x0010
        /*0044*/ 	.byte	0x00, 0xf4, 0x21, 0x00


	//----- nvinfo : EIATTR_KPARAM_INFO
	.align		4
.L_17:
        /*0048*/ 	.byte	0x04, 0x17
        /*004a*/ 	.short	(.L_19 - .L_18)
.L_18:
        /*004c*/ 	.word	0x00000000
        /*0050*/ 	.short	0x0001
        /*0052*/ 	.short	0x0008
        /*0054*/ 	.byte	0x00, 0xf4, 0x21, 0x00


	//----- nvinfo : EIATTR_KPARAM_INFO
	.align		4
.L_19:
        /*0058*/ 	.byte	0x04, 0x17
        /*005a*/ 	.short	(.L_21 - .L_20)
.L_20:
        /*005c*/ 	.word	0x00000000
        /*0060*/ 	.short	0x0000
        /*0062*/ 	.short	0x0000
        /*0064*/ 	.byte	0x00, 0xf4, 0x21, 0x00


	//----- nvinfo : EIATTR_SPARSE_MMA_MASK
	.align		4
.L_21:
        /*0068*/ 	.byte	0x03, 0x50
        /*006a*/ 	.short	0x0000


	//----- nvinfo : EIATTR_MAXREG_COUNT
	.align		4
        /*006c*/ 	.byte	0x03, 0x1b
        /*006e*/ 	.short	0x00ff


	//----- nvinfo : EIATTR_EXIT_INSTR_OFFSETS
	.align		4
        /*0070*/ 	.byte	0x04, 0x1c
        /*0072*/ 	.short	(.L_23 - .L_22)


	//   ....[0]....
.L_22:
        /*0074*/ 	.word	0x00000390


	//   ....[1]....
        /*0078*/ 	.word	0x000003b0


	//----- nvinfo : EIATTR_REQNTID
	.align		4
.L_23:
        /*007c*/ 	.byte	0x04, 0x10
        /*007e*/ 	.short	(.L_25 - .L_24)
.L_24:
        /*0080*/ 	.word	0x00000020
        /*0084*/ 	.word	0x00000001
        /*0088*/ 	.word	0x00000001


	//----- nvinfo : EIATTR_CBANK_PARAM_SIZE
	.align		4
.L_25:
        /*008c*/ 	.byte	0x03, 0x19
        /*008e*/ 	.short	0x0028


	//----- nvinfo : EIATTR_PARAM_CBANK
	.align		4
        /*0090*/ 	.byte	0x04, 0x0a
        /*0092*/ 	.short	(.L_27 - .L_26)
	.align		4
.L_26:
        /*0094*/ 	.word	index@(.nv.constant0.triton_poi_fused_mul_transpose_3)
        /*0098*/ 	.short	0x0210
        /*009a*/ 	.short	0x0028


	//----- nvinfo : EIATTR_SW_WAR
	.align		4
.L_27:
        /*009c*/ 	.byte	0x04, 0x36
        /*009e*/ 	.short	(.L_29 - .L_28)
.L_28:
        /*00a0*/ 	.word	0x00000008
.L_29:


//--------------------- .nv.callgraph             --------------------------
	.section	.nv.callgraph,"",@"SHT_CUDA_CALLGRAPH"
	.align	4
	.sectionentsize	8
	.align		4
        /*0000*/ 	.word	0x00000000
	.align		4
        /*0004*/ 	.word	0xffffffff
	.align		4
        /*0008*/ 	.word	0x00000000
	.align		4
        /*000c*/ 	.word	0xfffffffe
	.align		4
        /*0010*/ 	.word	0x00000000
	.align		4
        /*0014*/ 	.word	0xfffffffd
	.align		4
        /*0018*/ 	.word	0x00000000
	.align		4
        /*001c*/ 	.word	0xfffffffc


//--------------------- .text.triton_poi_fused_mul_transpose_3 --------------------------
	.section	.text.triton_poi_fused_mul_transpose_3,"ax",@progbits
	.sectionflags	@"SHF_BARRIERS=1"
	.align	128
        .global         triton_poi_fused_mul_transpose_3
        .type           triton_poi_fused_mul_transpose_3,@function
        .size           triton_poi_fused_mul_transpose_3,(.L_x_1 - triton_poi_fused_mul_transpose_3)
        .other          triton_poi_fused_mul_transpose_3,@"STO_CUDA_ENTRY STV_DEFAULT"
triton_poi_fused_mul_transpose_3:
.text.triton_poi_fused_mul_transpose_3:
[----:B------:R-:W0:Y:S02]  /*0000*/  LDC R1, c[0x0][0x28] ;  /* 0x00000a00ff017b82 */ /* 0x000e240000000800 */
[----:B------:R-:W1:Y:S01]  /*0010*/  S2R R0, SR_CTAID.Y ;  /* 0x0000000000007919 */ /* 0x000e620000002600 */
[----:B------:R-:W2:Y:S01]  /*0020*/  LDC.64 R4, c[0x0][0x218] ;  /* 0x00008600ff047b82 */ /* 0x000ea20000000a00 */
[----:B------:R-:W-:Y:S01]  /*0030*/  ULDC.64 UR6, c[0x0][0x208] ;  /* 0x0000820000067ab9 */ /* 0x000fe20000000a00 */
[----:B------:R-:W3:Y:S01]  /*0040*/  S2R R15, SR_TID.X ;  /* 0x00000000000f7919 */ /* 0x000ee20000002100 */
[----:B------:R-:W4:Y:S05]  /*0050*/  S2R R8, SR_CTAID.X ;  /* 0x0000000000087919 */ /* 0x000f2a0000002500 */
[----:B------:R-:W5:Y:S01]  /*0060*/  LDC.64 R2, c[0x0][0x210] ;  /* 0x00008400ff027b82 */ /* 0x000f620000000a00 */
[----:B-1----:R-:W-:Y:S01]  /*0070*/  IMAD.SHL.U32 R0, R0, 0x8, RZ ;  /* 0x0000000800007824 */ /* 0x002fe200078e00ff */
[----:B---3--:R-:W-:-:S04]  /*0080*/  SHF.R.U32.HI R9, RZ, 0x3, R15 ;  /* 0x00000003ff097819 */ /* 0x008fc8000001160f */
[----:B------:R-:W-:Y:S01]  /*0090*/  LOP3.LUT R6, R0, 0x7, R15, 0xf8, !PT ;  /* 0x0000000700067812 */ /* 0x000fe200078ef80f */
[----:B----4-:R-:W-:-:S03]  /*00a0*/  IMAD.SHL.U32 R8, R8, 0x4, RZ ;  /* 0x0000000408087824 */ /* 0x010fc600078e00ff */
[----:B------:R-:W-:Y:S02]  /*00b0*/  SHF.R.S32.HI R7, RZ, 0x1f, R6 ;  /* 0x0000001fff077819 */ /* 0x000fe40000011406 */
[----:B------:R-:W-:Y:S02]  /*00c0*/  ISETP.GE.AND P1, PT, R6, 0x10, PT ;  /* 0x000000100600780c */ /* 0x000fe40003f26270 */
[----:B------:R-:W-:Y:S02]  /*00d0*/  LEA.HI R10, R7, R6, RZ, 0x2 ;  /* 0x00000006070a7211 */ /* 0x000fe400078f10ff */
[----:B------:R-:W-:Y:S02]  /*00e0*/  SGXT.U32 R7, R9, 0x2 ;  /* 0x000000020907781a */ /* 0x000fe40000000000 */
[----:B------:R-:W-:Y:S02]  /*00f0*/  LOP3.LUT R11, R10, 0xfffffffc, RZ, 0xc0, !PT ;  /* 0xfffffffc0a0b7812 */ /* 0x000fe400078ec0ff */
[----:B------:R-:W-:-:S02]  /*0100*/  LOP3.LUT R9, R8, R7, RZ, 0xfc, !PT ;  /* 0x0000000708097212 */ /* 0x000fc400078efcff */
[----:B------:R-:W-:Y:S02]  /*0110*/  SHF.R.S32.HI R10, RZ, 0x2, R10 ;  /* 0x00000002ff0a7819 */ /* 0x000fe4000001140a */
[----:B------:R-:W-:Y:S02]  /*0120*/  IADD3 R11, R6, 0x4, -R11 ;  /* 0x00000004060b7810 */ /* 0x000fe40007ffe80b */
[----:B------:R-:W-:-:S03]  /*0130*/  ISETP.GE.AND P0, PT, R9, 0x4, PT ;  /* 0x000000040900780c */ /* 0x000fc60003f06270 */
[----:B------:R-:W-:Y:S01]  /*0140*/  IMAD R10, R10, 0xc, R11 ;  /* 0x0000000c0a0a7824 */ /* 0x000fe200078e020b */
[----:B------:R-:W-:Y:S01]  /*0150*/  ISETP.LT.AND P0, PT, R6, 0x10, !P0 ;  /* 0x000000100600780c */ /* 0x000fe20004701270 */
[----:B--2---:R-:W-:-:S04]  /*0160*/  IMAD.WIDE.U32 R4, R11, 0x4, R4 ;  /* 0x000000040b047825 */ /* 0x004fc800078e0004 */
[----:B------:R-:W-:Y:S01]  /*0170*/  IMAD R13, R9, 0x30, R10 ;  /* 0x00000030090d7824 */ /* 0x000fe200078e020a */
[----:B------:R-:W-:-:S03]  /*0180*/  CS2R R10, SRZ ;  /* 0x00000000000a7805 */ /* 0x000fc6000001ff00 */
[----:B-----5:R-:W-:-:S03]  /*0190*/  IMAD.WIDE R2, R13, 0x4, R2 ;  /* 0x000000040d027825 */ /* 0x020fc600078e0202 */
[----:B------:R1:W2:Y:S04]  /*01a0*/  @!P1 LDG.E.EL R11, desc[UR6][R4.64] ;  /* 0x00000006040b9981 */ /* 0x0002a8000c2e1900 */
[----:B------:R3:W2:Y:S01]  /*01b0*/  @P0 LDG.E.EL R10, desc[UR6][R2.64] ;  /* 0x00000006020a0981 */ /* 0x0006a2000c2e1900 */
[----:B------:R-:W4:Y:S01]  /*01c0*/  S2UR UR5, SR_CgaCtaId ;  /* 0x00000000000579c3 */ /* 0x000f220000008800 */
[C---:B------:R-:W-:Y:S01]  /*01d0*/  IMAD.SHL.U32 R12, R15.reuse, 0x4, RZ ;  /* 0x000000040f0c7824 */ /* 0x040fe200078e00ff */
[----:B------:R-:W-:Y:S01]  /*01e0*/  UMOV UR4, 0x400 ;  /* 0x0000040000047882 */ /* 0x000fe20000000000 */
[----:B------:R-:W-:Y:S01]  /*01f0*/  LOP3.LUT R13, R15, 0x1c, RZ, 0xc0, !PT ;  /* 0x0000001c0f0d7812 */ /* 0x000fe200078ec0ff */
[----:B------:R-:W-:Y:S01]  /*0200*/  IMAD R9, R9, 0x10, R6 ;  /* 0x0000001009097824 */ /* 0x000fe200078e0206 */
[----:B------:R-:W-:-:S02]  /*0210*/  LOP3.LUT R8, R8, 0x3, R15, 0xf8, !PT ;  /* 0x0000000308087812 */ /* 0x000fc400078ef80f */
[----:B------:R-:W-:Y:S01]  /*0220*/  LOP3.LUT R12, R12, 0x1c, RZ, 0xc0, !PT ;  /* 0x0000001c0c0c7812 */ /* 0x000fe200078ec0ff */
[----:B-1----:R-:W1:Y:S01]  /*0230*/  LDC.64 R4, c[0x0][0x228] ;  /* 0x00008a00ff047b82 */ /* 0x002e620000000a00 */
[----:B------:R-:W-:Y:S02]  /*0240*/  ISETP.GE.AND P1, PT, R8, 0x4, PT ;  /* 0x000000040800780c */ /* 0x000fe40003f26270 */
[----:B------:R-:W-:-:S05]  /*0250*/  LOP3.LUT R7, R12, R7, RZ, 0xfc, !PT ;  /* 0x000000070c077212 */ /* 0x000fca00078efcff */
[----:B---3--:R-:W3:Y:S01]  /*0260*/  LDC.64 R2, c[0x0][0x220] ;  /* 0x00008800ff027b82 */ /* 0x008ee20000000a00 */
[----:B----4-:R-:W-:-:S06]  /*0270*/  UPRMT UR4, UR5, 0x654, UR4 ;  /* 0x0000065405047896 */ /* 0x010fcc0008000004 */
[----:B------:R-:W-:Y:S01]  /*0280*/  VIADD R14, R12, UR4 ;  /* 0x000000040c0e7c36 */ /* 0x000fe20008000000 */
[----:B------:R-:W-:Y:S01]  /*0290*/  LOP3.LUT R12, R15, 0x1f, RZ, 0xc0, !PT ;  /* 0x0000001f0f0c7812 */ /* 0x000fe200078ec0ff */
[----:B------:R-:W-:Y:S02]  /*02a0*/  VIADD R13, R13, UR4 ;  /* 0x000000040d0d7c36 */ /* 0x000fe40008000000 */
[----:B------:R-:W-:Y:S01]  /*02b0*/  IMAD R14, R7, 0x4, R14 ;  /* 0x00000004070e7824 */ /* 0x000fe200078e020e */
[----:B------:R-:W-:Y:S01]  /*02c0*/  SHF.R.U32.HI R7, RZ, 0x2, R15 ;  /* 0x00000002ff077819 */ /* 0x000fe2000001160f */
[----:B------:R-:W-:Y:S02]  /*02d0*/  IMAD R12, R12, 0x4, R13 ;  /* 0x000000040c0c7824 */ /* 0x000fe400078e020d */
[----:B-1----:R-:W-:Y:S01]  /*02e0*/  IMAD.WIDE R4, R9, 0x4, R4 ;  /* 0x0000000409047825 */ /* 0x002fe200078e0204 */
[----:B------:R-:W-:-:S04]  /*02f0*/  SGXT.U32 R7, R7, 0x3 ;  /* 0x000000030707781a */ /* 0x000fc80000000000 */
[----:B------:R-:W-:-:S04]  /*0300*/  LOP3.LUT R7, R0, R7, RZ, 0xfc, !PT ;  /* 0x0000000700077212 */ /* 0x000fc800078efcff */
[C---:B------:R-:W-:Y:S01]  /*0310*/  ISETP.LT.AND P1, PT, R7.reuse, 0x10, !P1 ;  /* 0x000000100700780c */ /* 0x040fe20004f21270 */
[----:B------:R-:W-:-:S04]  /*0320*/  IMAD R7, R7, 0x4, R8 ;  /* 0x0000000407077824 */ /* 0x000fc800078e0208 */
[----:B---3--:R-:W-:-:S04]  /*0330*/  IMAD.WIDE R2, R7, 0x4, R2 ;  /* 0x0000000407027825 */ /* 0x008fc800078e0202 */
[----:B--2---:R-:W-:-:S05]  /*0340*/  FADD R17, R11, R10 ;  /* 0x0000000a0b117221 */ /* 0x004fca0000000000 */
[----:B------:R-:W-:Y:S01]  /*0350*/  STS [R14], R17 ;  /* 0x000000110e007388 */ /* 0x000fe20000000800 */
[----:B------:R-:W-:Y:S06]  /*0360*/  BAR.SYNC.DEFER_BLOCKING 0x0 ;  /* 0x0000000000007b1d */ /* 0x000fec0000010000 */
[----:B------:R-:W1:Y:S04]  /*0370*/  LDS R11, [R12] ;  /* 0x000000000c0b7984 */ /* 0x000e680000000800 */
[----:B-1----:R1:W-:Y:S01]  /*0380*/  @P1 STG.E desc[UR6][R2.64], R11 ;  /* 0x0000000b02001986 */ /* 0x0023e2000c101906 */
[----:B------:R-:W-:Y:S05]  /*0390*/  @!P0 EXIT ;  /* 0x000000000000894d */ /* 0x000fea0003800000 */
[----:B------:R-:W-:Y:S01]  /*03a0*/  STG.E desc[UR6][R4.64], R17 ;  /* 0x0000001104007986 */ /* 0x000fe2000c101906 */
[----:B------:R-:W-:Y:S05]  /*03b0*/  EXIT ;  /* 0x000000000000794d */ /* 0x000fea0003800000 */
.L_x_0:
[----:B------:R-:W-:-:S00]  /*03c0*/  BRA `(.L_x_0) ;  /* 0xfffffffc00fc7947 */ /* 0x000fc0000383ffff */
[----:B------:R-:W-:-:S00]  /*03d0*/  NOP ;  /* 0x0000000000007918 */ /* 0x000fc00000000000 */
        /* <DEDUP_REMOVED lines=10> */
.L_x_1:


//--------------------- .nv.shared.triton_poi_fused_mul_transpose_3 --------------------------
	.section	.nv.shared.triton_poi_fused_mul_transpose_3,"aw",@nobits
	.sectionflags	@""
	.align	16
	.zero		1024


//--------------------- .nv.constant0.triton_poi_fused_mul_transpose_3 --------------------------
	.section	.nv.constant0.triton_poi_fused_mul_transpose_3,"a",@progbits
	.sectionflags	@""
	.align	4
.nv.constant0.triton_poi_fused_mul_transpose_3:
	.zero		568
